//
// Generated by NVIDIA NVVM Compiler
//
// Compiler Build ID: CL-36424714
// Cuda compilation tools, release 13.0, V13.0.88
// Based on NVVM 20.0.0
//

.version 9.0
.target sm_100
.address_size 64

	// .globl	_Z29compute_matrix_vector_productiiPKfS0_Pf

.visible .entry _Z29compute_matrix_vector_productiiPKfS0_Pf(
	.param .u32 _Z29compute_matrix_vector_productiiPKfS0_Pf_param_0,
	.param .u32 _Z29compute_matrix_vector_productiiPKfS0_Pf_param_1,
	.param .u64 .ptr .align 1 _Z29compute_matrix_vector_productiiPKfS0_Pf_param_2,
	.param .u64 .ptr .align 1 _Z29compute_matrix_vector_productiiPKfS0_Pf_param_3,
	.param .u64 .ptr .align 1 _Z29compute_matrix_vector_productiiPKfS0_Pf_param_4
)
{
	.reg .pred 	%p<11>;
	.reg .b32 	%r<68>;
	.reg .b32 	%f<71>;
	.reg .b64 	%rd<49>;

	ld.param.u32 	%r39, [_Z29compute_matrix_vector_productiiPKfS0_Pf_param_0];
	ld.param.u32 	%r40, [_Z29compute_matrix_vector_productiiPKfS0_Pf_param_1];
	ld.param.u64 	%rd8, [_Z29compute_matrix_vector_productiiPKfS0_Pf_param_2];
	ld.param.u64 	%rd9, [_Z29compute_matrix_vector_productiiPKfS0_Pf_param_3];
	ld.param.u64 	%rd7, [_Z29compute_matrix_vector_productiiPKfS0_Pf_param_4];
	cvta.to.global.u64 	%rd1, %rd9;
	cvta.to.global.u64 	%rd2, %rd8;
	mov.u32 	%r1, %tid.x;
	mov.u32 	%r41, %ctaid.x;
	mov.u32 	%r42, %ntid.x;
	mul.lo.s32 	%r2, %r41, %r42;
	add.s32 	%r3, %r2, %r1;
	setp.ge.s32 	%p1, %r3, %r39;
	@%p1 bra 	$L__BB0_13;
	cvta.to.global.u64 	%rd10, %rd7;
	mul.wide.s32 	%rd11, %r3, 4;
	add.s64 	%rd3, %rd10, %rd11;
	mov.b32 	%r43, 0;
	st.global.u32 	[%rd3], %r43;
	setp.eq.s32 	%p2, %r40, 0;
	@%p2 bra 	$L__BB0_13;
	and.b32  	%r4, %r40, 7;
	setp.lt.u32 	%p3, %r40, 8;
	mov.b32 	%r66, 0;
	mov.f32 	%f68, 0f00000000;
	@%p3 bra 	$L__BB0_5;
	and.b32  	%r66, %r40, -8;
	neg.s32 	%r64, %r66;
	shl.b32 	%r7, %r39, 3;
	mad.lo.s32 	%r62, %r39, 7, %r3;
	mad.lo.s32 	%r61, %r39, 6, %r3;
	mad.lo.s32 	%r60, %r39, 5, %r3;
	shl.b32 	%r45, %r39, 2;
	add.s32 	%r59, %r3, %r45;
	mad.lo.s32 	%r58, %r39, 3, %r3;
	shl.b32 	%r46, %r39, 1;
	add.s32 	%r57, %r3, %r46;
	add.s64 	%rd48, %rd1, 16;
	add.s32 	%r47, %r1, %r39;
	add.s32 	%r56, %r47, %r2;
	mov.f32 	%f68, 0f00000000;
	mov.u32 	%r63, %r3;
$L__BB0_4:
	.pragma "nounroll";
	mul.wide.u32 	%rd12, %r63, 4;
	add.s64 	%rd13, %rd2, %rd12;
	ld.global.f32 	%f10, [%rd13];
	ld.global.f32 	%f11, [%rd48+-16];
	add.f32 	%f12, %f10, %f11;
	add.f32 	%f13, %f68, %f12;
	st.global.f32 	[%rd3], %f13;
	mul.wide.u32 	%rd14, %r56, 4;
	add.s64 	%rd15, %rd2, %rd14;
	ld.global.f32 	%f14, [%rd15];
	ld.global.f32 	%f15, [%rd48+-12];
	add.f32 	%f16, %f14, %f15;
	add.f32 	%f17, %f13, %f16;
	st.global.f32 	[%rd3], %f17;
	mul.wide.u32 	%rd16, %r57, 4;
	add.s64 	%rd17, %rd2, %rd16;
	ld.global.f32 	%f18, [%rd17];
	ld.global.f32 	%f19, [%rd48+-8];
	add.f32 	%f20, %f18, %f19;
	add.f32 	%f21, %f17, %f20;
	st.global.f32 	[%rd3], %f21;
	mul.wide.u32 	%rd18, %r58, 4;
	add.s64 	%rd19, %rd2, %rd18;
	ld.global.f32 	%f22, [%rd19];
	ld.global.f32 	%f23, [%rd48+-4];
	add.f32 	%f24, %f22, %f23;
	add.f32 	%f25, %f21, %f24;
	st.global.f32 	[%rd3], %f25;
	mul.wide.u32 	%rd20, %r59, 4;
	add.s64 	%rd21, %rd2, %rd20;
	ld.global.f32 	%f26, [%rd21];
	ld.global.f32 	%f27, [%rd48];
	add.f32 	%f28, %f26, %f27;
	add.f32 	%f29, %f25, %f28;
	st.global.f32 	[%rd3], %f29;
	mul.wide.u32 	%rd22, %r60, 4;
	add.s64 	%rd23, %rd2, %rd22;
	ld.global.f32 	%f30, [%rd23];
	ld.global.f32 	%f31, [%rd48+4];
	add.f32 	%f32, %f30, %f31;
	add.f32 	%f33, %f29, %f32;
	st.global.f32 	[%rd3], %f33;
	mul.wide.u32 	%rd24, %r61, 4;
	add.s64 	%rd25, %rd2, %rd24;
	ld.global.f32 	%f34, [%rd25];
	ld.global.f32 	%f35, [%rd48+8];
	add.f32 	%f36, %f34, %f35;
	add.f32 	%f37, %f33, %f36;
	st.global.f32 	[%rd3], %f37;
	mul.wide.u32 	%rd26, %r62, 4;
	add.s64 	%rd27, %rd2, %rd26;
	ld.global.f32 	%f38, [%rd27];
	ld.global.f32 	%f39, [%rd48+12];
	add.f32 	%f40, %f38, %f39;
	add.f32 	%f68, %f37, %f40;
	st.global.f32 	[%rd3], %f68;
	add.s32 	%r64, %r64, 8;
	add.s32 	%r63, %r63, %r7;
	add.s32 	%r62, %r62, %r7;
	add.s32 	%r61, %r61, %r7;
	add.s32 	%r60, %r60, %r7;
	add.s32 	%r59, %r59, %r7;
	add.s32 	%r58, %r58, %r7;
	add.s32 	%r57, %r57, %r7;
	add.s64 	%rd48, %rd48, 32;
	add.s32 	%r56, %r56, %r7;
	setp.ne.s32 	%p4, %r64, 0;
	@%p4 bra 	$L__BB0_4;
$L__BB0_5:
	setp.eq.s32 	%p5, %r4, 0;
	@%p5 bra 	$L__BB0_13;
	and.b32  	%r34, %r40, 3;
	setp.lt.u32 	%p6, %r4, 4;
	@%p6 bra 	$L__BB0_8;
	mad.lo.s32 	%r48, %r66, %r39, %r3;
	mul.wide.u32 	%rd28, %r48, 4;
	add.s64 	%rd29, %rd2, %rd28;
	ld.global.f32 	%f41, [%rd29];
	mul.wide.u32 	%rd30, %r66, 4;
	add.s64 	%rd31, %rd1, %rd30;
	ld.global.f32 	%f42, [%rd31];
	add.f32 	%f43, %f41, %f42;
	add.f32 	%f44, %f68, %f43;
	st.global.f32 	[%rd3], %f44;
	add.s32 	%r49, %r48, %r39;
	mul.wide.u32 	%rd32, %r49, 4;
	add.s64 	%rd33, %rd2, %rd32;
	ld.global.f32 	%f45, [%rd33];
	ld.global.f32 	%f46, [%rd31+4];
	add.f32 	%f47, %f45, %f46;
	add.f32 	%f48, %f44, %f47;
	st.global.f32 	[%rd3], %f48;
	add.s32 	%r50, %r49, %r39;
	mul.wide.u32 	%rd34, %r50, 4;
	add.s64 	%rd35, %rd2, %rd34;
	ld.global.f32 	%f49, [%rd35];
	ld.global.f32 	%f50, [%rd31+8];
	add.f32 	%f51, %f49, %f50;
	add.f32 	%f52, %f48, %f51;
	st.global.f32 	[%rd3], %f52;
	add.s32 	%r51, %r50, %r39;
	mul.wide.u32 	%rd36, %r51, 4;
	add.s64 	%rd37, %rd2, %rd36;
	ld.global.f32 	%f53, [%rd37];
	ld.global.f32 	%f54, [%rd31+12];
	add.f32 	%f55, %f53, %f54;
	add.f32 	%f68, %f52, %f55;
	st.global.f32 	[%rd3], %f68;
	add.s32 	%r66, %r66, 4;
$L__BB0_8:
	setp.eq.s32 	%p7, %r34, 0;
	@%p7 bra 	$L__BB0_13;
	setp.eq.s32 	%p8, %r34, 1;
	@%p8 bra 	$L__BB0_11;
	mad.lo.s32 	%r52, %r66, %r39, %r3;
	mul.wide.u32 	%rd38, %r52, 4;
	add.s64 	%rd39, %rd2, %rd38;
	ld.global.f32 	%f56, [%rd39];
	mul.wide.u32 	%rd40, %r66, 4;
	add.s64 	%rd41, %rd1, %rd40;
	ld.global.f32 	%f57, [%rd41];
	add.f32 	%f58, %f56, %f57;
	add.f32 	%f59, %f68, %f58;
	st.global.f32 	[%rd3], %f59;
	add.s32 	%r53, %r52, %r39;
	mul.wide.u32 	%rd42, %r53, 4;
	add.s64 	%rd43, %rd2, %rd42;
	ld.global.f32 	%f60, [%rd43];
	ld.global.f32 	%f61, [%rd41+4];
	add.f32 	%f62, %f60, %f61;
	add.f32 	%f68, %f59, %f62;
	st.global.f32 	[%rd3], %f68;
	add.s32 	%r66, %r66, 2;
$L__BB0_11:
	and.b32  	%r54, %r40, 1;
	setp.eq.b32 	%p9, %r54, 1;
	not.pred 	%p10, %p9;
	@%p10 bra 	$L__BB0_13;
	mad.lo.s32 	%r55, %r66, %r39, %r3;
	mul.wide.u32 	%rd44, %r55, 4;
	add.s64 	%rd45, %rd2, %rd44;
	ld.global.f32 	%f63, [%rd45];
	mul.wide.u32 	%rd46, %r66, 4;
	add.s64 	%rd47, %rd1, %rd46;
	ld.global.f32 	%f64, [%rd47];
	add.f32 	%f65, %f63, %f64;
	add.f32 	%f66, %f68, %f65;
	st.global.f32 	[%rd3], %f66;
$L__BB0_13:
	ret;

}
	// .globl	_Z9transposeiiPKfPf
.visible .entry _Z9transposeiiPKfPf(
	.param .u32 _Z9transposeiiPKfPf_param_0,
	.param .u32 _Z9transposeiiPKfPf_param_1,
	.param .u64 .ptr .align 1 _Z9transposeiiPKfPf_param_2,
	.param .u64 .ptr .align 1 _Z9transposeiiPKfPf_param_3
)
{
	.reg .pred 	%p<4>;
	.reg .b32 	%r<15>;
	.reg .b32 	%f<2>;
	.reg .b64 	%rd<9>;

	ld.param.u32 	%r5, [_Z9transposeiiPKfPf_param_0];
	ld.param.u32 	%r4, [_Z9transposeiiPKfPf_param_1];
	ld.param.u64 	%rd1, [_Z9transposeiiPKfPf_param_2];
	ld.param.u64 	%rd2, [_Z9transposeiiPKfPf_param_3];
	mov.u32 	%r6, %ntid.x;
	mov.u32 	%r7, %ctaid.x;
	mov.u32 	%r8, %tid.x;
	mad.lo.s32 	%r1, %r6, %r7, %r8;
	mov.u32 	%r9, %ntid.y;
	mov.u32 	%r10, %ctaid.y;
	mov.u32 	%r11, %tid.y;
	mad.lo.s32 	%r12, %r9, %r10, %r11;
	setp.ge.u32 	%p1, %r1, %r4;
	setp.ge.u32 	%p2, %r12, %r5;
	or.pred  	%p3, %p1, %p2;
	@%p3 bra 	$L__BB1_2;
	cvta.to.global.u64 	%rd3, %rd1;
	cvta.to.global.u64 	%rd4, %rd2;
	mad.lo.s32 	%r13, %r4, %r12, %r1;
	mad.lo.s32 	%r14, %r5, %r1, %r12;
	mul.wide.u32 	%rd5, %r13, 4;
	add.s64 	%rd6, %rd3, %rd5;
	ld.global.f32 	%f1, [%rd6];
	mul.wide.u32 	%rd7, %r14, 4;
	add.s64 	%rd8, %rd4, %rd7;
	st.global.f32 	[%rd8], %f1;
$L__BB1_2:
	ret;

}
	// .globl	_Z10set_vectorifPf
.visible .entry _Z10set_vectorifPf(
	.param .u32 _Z10set_vectorifPf_param_0,
	.param .f32 _Z10set_vectorifPf_param_1,
	.param .u64 .ptr .align 1 _Z10set_vectorifPf_param_2
)
{
	.reg .pred 	%p<2>;
	.reg .b32 	%r<6>;
	.reg .b32 	%f<2>;
	.reg .b64 	%rd<5>;

	ld.param.u32 	%r2, [_Z10set_vectorifPf_param_0];
	ld.param.f32 	%f1, [_Z10set_vectorifPf_param_1];
	ld.param.u64 	%rd1, [_Z10set_vectorifPf_param_2];
	mov.u32 	%r3, %tid.x;
	mov.u32 	%r4, %ctaid.x;
	mov.u32 	%r5, %ntid.x;
	mad.lo.s32 	%r1, %r4, %r5, %r3;
	setp.ge.s32 	%p1, %r1, %r2;
	@%p1 bra 	$L__BB2_2;
	cvta.to.global.u64 	%rd2, %rd1;
	mul.wide.s32 	%rd3, %r1, 4;
	add.s64 	%rd4, %rd2, %rd3;
	st.global.f32 	[%rd4], %f1;
$L__BB2_2:
	ret;

}


// ===== COMPILED SASS (sm_100) =====

	.target	sm_100

	.elftype	@"ET_EXEC"


//--------------------- .note.nv.tkinfo           --------------------------
	.section	.note.nv.tkinfo,"",@"SHT_NOTE"
	.sectionflags	@"SHF_NOTE_NV_TKINFO"
	.tkinfo
        /*0018*/ 	.word	0x00000002
        /*0030*/ 	.string	""
        /*0030*/ 	.string	"ptxas"
        /*0030*/ 	.string	"Cuda compilation tools, release 13.0, V13.0.88"
        /*0030*/ 	.string	"Build cuda_13.0.r13.0/compiler.36424714_0"
        /*0030*/ 	.string	"-arch sm_100 -m 64 "



//--------------------- .note.nv.cuinfo           --------------------------
	.section	.note.nv.cuinfo,"",@"SHT_NOTE"
	.sectionflags	@"SHF_NOTE_NV_CUINFO"
        /*0018*/ 	.short	0x0002
        /*001a*/ 	.short	0x0064
        /*001c*/ 	.short	0x0082
	.zero		2


//--------------------- .nv.info                  --------------------------
	.section	.nv.info,"",@"SHT_CUDA_INFO"
	.align	4


	//----- nvinfo : EIATTR_REGCOUNT
	.align		4
        /*0000*/ 	.byte	0x04, 0x2f
        /*0002*/ 	.short	(.L_1 - .L_0)
	.align		4
.L_0:
        /*0004*/ 	.word	index@(_Z29compute_matrix_vector_productiiPKfS0_Pf)
        /*0008*/ 	.word	0x00000020


	//----- nvinfo : EIATTR_FRAME_SIZE
	.align		4
.L_1:
        /*000c*/ 	.byte	0x04, 0x11
        /*000e*/ 	.short	(.L_3 - .L_2)
	.align		4
.L_2:
        /*0010*/ 	.word	index@(_Z29compute_matrix_vector_productiiPKfS0_Pf)
        /*0014*/ 	.word	0x00000000


	//----- nvinfo : EIATTR_REGCOUNT
	.align		4
.L_3:
        /*0018*/ 	.byte	0x04, 0x2f
        /*001a*/ 	.short	(.L_5 - .L_4)
	.align		4
.L_4:
        /*001c*/ 	.word	index@(_Z9transposeiiPKfPf)
        /*0020*/ 	.word	0x0000000a


	//----- nvinfo : EIATTR_FRAME_SIZE
	.align		4
.L_5:
        /*0024*/ 	.byte	0x04, 0x11
        /*0026*/ 	.short	(.L_7 - .L_6)
	.align		4
.L_6:
        /*0028*/ 	.word	index@(_Z9transposeiiPKfPf)
        /*002c*/ 	.word	0x00000000


	//----- nvinfo : EIATTR_REGCOUNT
	.align		4
.L_7:
        /*0030*/ 	.byte	0x04, 0x2f
        /*0032*/ 	.short	(.L_9 - .L_8)
	.align		4
.L_8:
        /*0034*/ 	.word	index@(_Z10set_vectorifPf)
        /*0038*/ 	.word	0x0000000a


	//----- nvinfo : EIATTR_FRAME_SIZE
	.align		4
.L_9:
        /*003c*/ 	.byte	0x04, 0x11
        /*003e*/ 	.short	(.L_11 - .L_10)
	.align		4
.L_10:
        /*0040*/ 	.word	index@(_Z10set_vectorifPf)
        /*0044*/ 	.word	0x00000000


	//----- nvinfo : EIATTR_MIN_STACK_SIZE
	.align		4
.L_11:
        /*0048*/ 	.byte	0x04, 0x12
        /*004a*/ 	.short	(.L_13 - .L_12)
	.align		4
.L_12:
        /*004c*/ 	.word	index@(_Z10set_vectorifPf)
        /*0050*/ 	.word	0x00000000


	//----- nvinfo : EIATTR_MIN_STACK_SIZE
	.align		4
.L_13:
        /*0054*/ 	.byte	0x04, 0x12
        /*0056*/ 	.short	(.L_15 - .L_14)
	.align		4
.L_14:
        /*0058*/ 	.word	index@(_Z9transposeiiPKfPf)
        /*005c*/ 	.word	0x00000000


	//----- nvinfo : EIATTR_MIN_STACK_SIZE
	.align		4
.L_15:
        /*0060*/ 	.byte	0x04, 0x12
        /*0062*/ 	.short	(.L_17 - .L_16)
	.align		4
.L_16:
        /*0064*/ 	.word	index@(_Z29compute_matrix_vector_productiiPKfS0_Pf)
        /*0068*/ 	.word	0x00000000
.L_17:


//--------------------- .nv.compat                --------------------------
	.section	.nv.compat,"",@"SHT_CUDA_COMPAT_INFO"
	.align	4
        /*0000*/ 	.byte	0x02, 0x09, 0x00, 0x00, 0x02, 0x02, 0x01, 0x00, 0x02, 0x05, 0x05, 0x00, 0x03, 0x07, 0x01, 0x01
        /*0010*/ 	.byte	0x02, 0x03, 0x00, 0x00, 0x02, 0x06, 0x01, 0x00, 0x04, 0x0b, 0x08, 0x00, 0x09, 0x00, 0x00, 0x00
        /*0020*/ 	.byte	0x00, 0x00, 0x00, 0x00


//--------------------- .nv.info._Z10set_vectorifPf --------------------------
	.section	.nv.info._Z10set_vectorifPf,"",@"SHT_CUDA_INFO"
	.sectionflags	@""
	.align	4


	//----- nvinfo : EIATTR_CUDA_API_VERSION
	.align		4
        /*0000*/ 	.byte	0x04, 0x37
        /*0002*/ 	.short	(.L_19 - .L_18)
.L_18:
        /*0004*/ 	.word	0x00000082


	//----- nvinfo : EIATTR_KPARAM_INFO
	.align		4
.L_19:
        /*0008*/ 	.byte	0x04, 0x17
        /*000a*/ 	.short	(.L_21 - .L_20)
.L_20:
        /*000c*/ 	.word	0x00000000
        /*0010*/ 	.short	0x0002
        /*0012*/ 	.short	0x0008
        /*0014*/ 	.byte	0x00, 0xf5, 0x21, 0x00


	//----- nvinfo : EIATTR_KPARAM_INFO
	.align		4
.L_21:
        /*0018*/ 	.byte	0x04, 0x17
        /*001a*/ 	.short	(.L_23 - .L_22)
.L_22:
        /*001c*/ 	.word	0x00000000
        /*0020*/ 	.short	0x0001
        /*0022*/ 	.short	0x0004
        /*0024*/ 	.byte	0x00, 0xf0, 0x11, 0x00


	//----- nvinfo : EIATTR_KPARAM_INFO
	.align		4
.L_23:
        /*0028*/ 	.byte	0x04, 0x17
        /*002a*/ 	.short	(.L_25 - .L_24)
.L_24:
        /*002c*/ 	.word	0x00000000
        /*0030*/ 	.short	0x0000
        /*0032*/ 	.short	0x0000
        /*0034*/ 	.byte	0x00, 0xf0, 0x11, 0x00


	//----- nvinfo : EIATTR_SPARSE_MMA_MASK
	.align		4
.L_25:
        /*0038*/ 	.byte	0x03, 0x50
        /*003a*/ 	.short	0x0000


	//----- nvinfo : EIATTR_MAXREG_COUNT
	.align		4
        /*003c*/ 	.byte	0x03, 0x1b
        /*003e*/ 	.short	0x00ff


	//----- nvinfo : EIATTR_MERCURY_ISA_VERSION
	.align		4
        /*0040*/ 	.byte	0x03, 0x5f
        /*0042*/ 	.short	0x0101


	//----- nvinfo : EIATTR_VRC_CTA_INIT_COUNT
	.align		4
        /*0044*/ 	.byte	0x02, 0x4a
	.zero		1
	.zero		1


	//----- nvinfo : EIATTR_EXIT_INSTR_OFFSETS
	.align		4
        /*0048*/ 	.byte	0x04, 0x1c
        /*004a*/ 	.short	(.L_27 - .L_26)


	//   ....[0]....
.L_26:
        /*004c*/ 	.word	0x00000070


	//   ....[1]....
        /*0050*/ 	.word	0x000000d0


	//----- nvinfo : EIATTR_CBANK_PARAM_SIZE
	.align		4
.L_27:
        /*0054*/ 	.byte	0x03, 0x19
        /*0056*/ 	.short	0x0010


	//----- nvinfo : EIATTR_PARAM_CBANK
	.align		4
        /*0058*/ 	.byte	0x04, 0x0a
        /*005a*/ 	.short	(.L_29 - .L_28)
	.align		4
.L_28:
        /*005c*/ 	.word	index@(.nv.constant0._Z10set_vectorifPf)
        /*0060*/ 	.short	0x0380
        /*0062*/ 	.short	0x0010


	//----- nvinfo : EIATTR_SW_WAR
	.align		4
.L_29:
        /*0064*/ 	.byte	0x04, 0x36
        /*0066*/ 	.short	(.L_31 - .L_30)
.L_30:
        /*0068*/ 	.word	0x00000008
.L_31:


//--------------------- .nv.info._Z9transposeiiPKfPf --------------------------
	.section	.nv.info._Z9transposeiiPKfPf,"",@"SHT_CUDA_INFO"
	.sectionflags	@""
	.align	4


	//----- nvinfo : EIATTR_CUDA_API_VERSION
	.align		4
        /*0000*/ 	.byte	0x04, 0x37
        /*0002*/ 	.short	(.L_33 - .L_32)
.L_32:
        /*0004*/ 	.word	0x00000082


	//----- nvinfo : EIATTR_KPARAM_INFO
	.align		4
.L_33:
        /*0008*/ 	.byte	0x04, 0x17
        /*000a*/ 	.short	(.L_35 - .L_34)
.L_34:
        /*000c*/ 	.word	0x00000000
        /*0010*/ 	.short	0x0003
        /*0012*/ 	.short	0x0010
        /*0014*/ 	.byte	0x00, 0xf5, 0x21, 0x00


	//----- nvinfo : EIATTR_KPARAM_INFO
	.align		4
.L_35:
        /*0018*/ 	.byte	0x04, 0x17
        /*001a*/ 	.short	(.L_37 - .L_36)
.L_36:
        /*001c*/ 	.word	0x00000000
        /*0020*/ 	.short	0x0002
        /*0022*/ 	.short	0x0008
        /*0024*/ 	.byte	0x00, 0xf5, 0x21, 0x00


	//----- nvinfo : EIATTR_KPARAM_INFO
	.align		4
.L_37:
        /*0028*/ 	.byte	0x04, 0x17
        /*002a*/ 	.short	(.L_39 - .L_38)
.L_38:
        /*002c*/ 	.word	0x00000000
        /*0030*/ 	.short	0x0001
        /*0032*/ 	.short	0x0004
        /*0034*/ 	.byte	0x00, 0xf0, 0x11, 0x00


	//----- nvinfo : EIATTR_KPARAM_INFO
	.align		4
.L_39:
        /*0038*/ 	.byte	0x04, 0x17
        /*003a*/ 	.short	(.L_41 - .L_40)
.L_40:
        /*003c*/ 	.word	0x00000000
        /*0040*/ 	.short	0x0000
        /*0042*/ 	.short	0x0000
        /*0044*/ 	.byte	0x00, 0xf0, 0x11, 0x00


	//----- nvinfo : EIATTR_SPARSE_MMA_MASK
	.align		4
.L_41:
        /*0048*/ 	.byte	0x03, 0x50
        /*004a*/ 	.short	0x0000


	//----- nvinfo : EIATTR_MAXREG_COUNT
	.align		4
        /*004c*/ 	.byte	0x03, 0x1b
        /*004e*/ 	.short	0x00ff


	//----- nvinfo : EIATTR_MERCURY_ISA_VERSION
	.align		4
        /*0050*/ 	.byte	0x03, 0x5f
        /*0052*/ 	.short	0x0101


	//----- nvinfo : EIATTR_VRC_CTA_INIT_COUNT
	.align		4
        /*0054*/ 	.byte	0x02, 0x4a
	.zero		1
	.zero		1


	//----- nvinfo : EIATTR_EXIT_INSTR_OFFSETS
	.align		4
        /*0058*/ 	.byte	0x04, 0x1c
        /*005a*/ 	.short	(.L_43 - .L_42)


	//   ....[0]....
.L_42:
        /*005c*/ 	.word	0x000000c0


	//   ....[1]....
        /*0060*/ 	.word	0x00000160


	//----- nvinfo : EIATTR_CBANK_PARAM_SIZE
	.align		4
.L_43:
        /*0064*/ 	.byte	0x03, 0x19
        /*0066*/ 	.short	0x0018


	//----- nvinfo : EIATTR_PARAM_CBANK
	.align		4
        /*0068*/ 	.byte	0x04, 0x0a
        /*006a*/ 	.short	(.L_45 - .L_44)
	.align		4
.L_44:
        /*006c*/ 	.word	index@(.nv.constant0._Z9transposeiiPKfPf)
        /*0070*/ 	.short	0x0380
        /*0072*/ 	.short	0x0018


	//----- nvinfo : EIATTR_SW_WAR
	.align		4
.L_45:
        /*0074*/ 	.byte	0x04, 0x36
        /*0076*/ 	.short	(.L_47 - .L_46)
.L_46:
        /*0078*/ 	.word	0x00000008
.L_47:


//--------------------- .nv.info._Z29compute_matrix_vector_productiiPKfS0_Pf --------------------------
	.section	.nv.info._Z29compute_matrix_vector_productiiPKfS0_Pf,"",@"SHT_CUDA_INFO"
	.sectionflags	@""
	.align	4


	//----- nvinfo : EIATTR_CUDA_API_VERSION
	.align		4
        /*0000*/ 	.byte	0x04, 0x37
        /*0002*/ 	.short	(.L_49 - .L_48)
.L_48:
        /*0004*/ 	.word	0x00000082


	//----- nvinfo : EIATTR_KPARAM_INFO
	.align		4
.L_49:
        /*0008*/ 	.byte	0x04, 0x17
        /*000a*/ 	.short	(.L_51 - .L_50)
.L_50:
        /*000c*/ 	.word	0x00000000
        /*0010*/ 	.short	0x0004
        /*0012*/ 	.short	0x0018
        /*0014*/ 	.byte	0x00, 0xf5, 0x21, 0x00


	//----- nvinfo : EIATTR_KPARAM_INFO
	.align		4
.L_51:
        /*0018*/ 	.byte	0x04, 0x17
        /*001a*/ 	.short	(.L_53 - .L_52)
.L_52:
        /*001c*/ 	.word	0x00000000
        /*0020*/ 	.short	0x0003
        /*0022*/ 	.short	0x0010
        /*0024*/ 	.byte	0x00, 0xf5, 0x21, 0x00


	//----- nvinfo : EIATTR_KPARAM_INFO
	.align		4
.L_53:
        /*0028*/ 	.byte	0x04, 0x17
        /*002a*/ 	.short	(.L_55 - .L_54)
.L_54:
        /*002c*/ 	.word	0x00000000
        /*0030*/ 	.short	0x0002
        /*0032*/ 	.short	0x0008
        /*0034*/ 	.byte	0x00, 0xf5, 0x21, 0x00


	//----- nvinfo : EIATTR_KPARAM_INFO
	.align		4
.L_55:
        /*0038*/ 	.byte	0x04, 0x17
        /*003a*/ 	.short	(.L_57 - .L_56)
.L_56:
        /*003c*/ 	.word	0x00000000
        /*0040*/ 	.short	0x0001
        /*0042*/ 	.short	0x0004
        /*0044*/ 	.byte	0x00, 0xf0, 0x11, 0x00


	//----- nvinfo : EIATTR_KPARAM_INFO
	.align		4
.L_57:
        /*0048*/ 	.byte	0x04, 0x17
        /*004a*/ 	.short	(.L_59 - .L_58)
.L_58:
        /*004c*/ 	.word	0x00000000
        /*0050*/ 	.short	0x0000
        /*0052*/ 	.short	0x0000
        /*0054*/ 	.byte	0x00, 0xf0, 0x11, 0x00


	//----- nvinfo : EIATTR_SPARSE_MMA_MASK
	.align		4
.L_59:
        /*0058*/ 	.byte	0x03, 0x50
        /*005a*/ 	.short	0x0000


	//----- nvinfo : EIATTR_MAXREG_COUNT
	.align		4
        /*005c*/ 	.byte	0x03, 0x1b
        /*005e*/ 	.short	0x00ff


	//----- nvinfo : EIATTR_MERCURY_ISA_VERSION
	.align		4
        /*0060*/ 	.byte	0x03, 0x5f
        /*0062*/ 	.short	0x0101


	//----- nvinfo : EIATTR_VRC_CTA_INIT_COUNT
	.align		4
        /*0064*/ 	.byte	0x02, 0x4a
	.zero		1
	.zero		1


	//----- nvinfo : EIATTR_EXIT_INSTR_OFFSETS
	.align		4
        /*0068*/ 	.byte	0x04, 0x1c
        /*006a*/ 	.short	(.L_61 - .L_60)


	//   ....[0]....
.L_60:
        /*006c*/ 	.word	0x00000080


	//   ....[1]....
        /*0070*/ 	.word	0x000000f0


	//   ....[2]....
        /*0074*/ 	.word	0x00000640


	//   ....[3]....
        /*0078*/ 	.word	0x00000890


	//   ....[4]....
        /*007c*/ 	.word	0x00000a00


	//   ....[5]....
        /*0080*/ 	.word	0x00000ab0


	//----- nvinfo : EIATTR_CBANK_PARAM_SIZE
	.align		4
.L_61:
        /*0084*/ 	.byte	0x03, 0x19
        /*0086*/ 	.short	0x0020


	//----- nvinfo : EIATTR_PARAM_CBANK
	.align		4
        /*0088*/ 	.byte	0x04, 0x0a
        /*008a*/ 	.short	(.L_63 - .L_62)
	.align		4
.L_62:
        /*008c*/ 	.word	index@(.nv.constant0._Z29compute_matrix_vector_productiiPKfS0_Pf)
        /*0090*/ 	.short	0x0380
        /*0092*/ 	.short	0x0020


	//----- nvinfo : EIATTR_SW_WAR
	.align		4
.L_63:
        /*0094*/ 	.byte	0x04, 0x36
        /*0096*/ 	.short	(.L_65 - .L_64)
.L_64:
        /*0098*/ 	.word	0x00000008
.L_65:


//--------------------- .nv.callgraph             --------------------------
	.section	.nv.callgraph,"",@"SHT_CUDA_CALLGRAPH"
	.align	4
	.sectionentsize	8
	.align		4
        /*0000*/ 	.word	0x00000000
	.align		4
        /*0004*/ 	.word	0xffffffff
	.align		4
        /*0008*/ 	.word	0x00000000
	.align		4
        /*000c*/ 	.word	0xfffffffe
	.align		4
        /*0010*/ 	.word	0x00000000
	.align		4
        /*0014*/ 	.word	0xfffffffd
	.align		4
        /*0018*/ 	.word	0x00000000
	.align		4
        /*001c*/ 	.word	0xfffffffc


//--------------------- .text._Z10set_vectorifPf  --------------------------
	.section	.text._Z10set_vectorifPf,"ax",@progbits
	.align	128
        .global         _Z10set_vectorifPf
        .type           _Z10set_vectorifPf,@function
        .size           _Z10set_vectorifPf,(.L_x_7 - _Z10set_vectorifPf)
        .other          _Z10set_vectorifPf,@"STO_CUDA_ENTRY STV_DEFAULT"
_Z10set_vectorifPf:
.text._Z10set_vectorifPf:
[----:B------:R-:W-:Y:S01]  /*0000*/  LDC R1, c[0x0][0x37c] ;  /* 0x0000df00ff017b82 */ /* 0x000fe20000000800 */
[----:B------:R-:W0:Y:S07]  /*0010*/  S2R R5, SR_TID.X ;  /* 0x0000000000057919 */ /* 0x000e2e0000002100 */
[----:B------:R-:W0:Y:S01]  /*0020*/  S2UR UR4, SR_CTAID.X ;  /* 0x00000000000479c3 */ /* 0x000e220000002500 */
[----:B------:R-:W1:Y:S07]  /*0030*/  LDCU UR5, c[0x0][0x380] ;  /* 0x00007000ff0577ac */ /* 0x000e6e0008000800 */
[----:B------:R-:W0:Y:S02]  /*0040*/  LDC R0, c[0x0][0x360] ;  /* 0x0000d800ff007b82 */ /* 0x000e240000000800 */
[----:B0-----:R-:W-:-:S05]  /*0050*/  IMAD R5, R0, UR4, R5 ;  /* 0x0000000400057c24 */ /* 0x001fca000f8e0205 */
[----:B-1----:R-:W-:-:S13]  /*0060*/  ISETP.GE.AND P0, PT, R5, UR5, PT ;  /* 0x0000000505007c0c */ /* 0x002fda000bf06270 */
[----:B------:R-:W-:Y:S05]  /*0070*/  @P0 EXIT ;  /* 0x000000000000094d */ /* 0x000fea0003800000 */
[----:B------:R-:W0:Y:S01]  /*0080*/  LDC.64 R2, c[0x0][0x388] ;  /* 0x0000e200ff027b82 */ /* 0x000e220000000a00 */
[----:B------:R-:W1:Y:S07]  /*0090*/  LDCU.64 UR4, c[0x0][0x358] ;  /* 0x00006b00ff0477ac */ /* 0x000e6e0008000a00 */
[----:B------:R-:W1:Y:S01]  /*00a0*/  LDC R7, c[0x0][0x384] ;  /* 0x0000e100ff077b82 */ /* 0x000e620000000800 */
[----:B0-----:R-:W-:-:S05]  /*00b0*/  IMAD.WIDE R2, R5, 0x4, R2 ;  /* 0x0000000405027825 */ /* 0x001fca00078e0202 */
[----:B-1----:R-:W-:Y:S01]  /*00c0*/  STG.E desc[UR4][R2.64], R7 ;  /* 0x0000000702007986 */ /* 0x002fe2000c101904 */
[----:B------:R-:W-:Y:S05]  /*00d0*/  EXIT ;  /* 0x000000000000794d */ /* 0x000fea0003800000 */
.L_x_0:
[----:B------:R-:W-:-:S00]  /*00e0*/  BRA `(.L_x_0) ;  /* 0xfffffffc00fc7947 */ /* 0x000fc0000383ffff */
[----:B------:R-:W-:-:S00]  /*00f0*/  NOP ;  /* 0x0000000000007918 */ /* 0x000fc00000000000 */
        /* <DEDUP_REMOVED lines=8> */
.L_x_7:


//--------------------- .text._Z9transposeiiPKfPf --------------------------
	.section	.text._Z9transposeiiPKfPf,"ax",@progbits
	.align	128
        .global         _Z9transposeiiPKfPf
        .type           _Z9transposeiiPKfPf,@function
        .size           _Z9transposeiiPKfPf,(.L_x_8 - _Z9transposeiiPKfPf)
        .other          _Z9transposeiiPKfPf,@"STO_CUDA_ENTRY STV_DEFAULT"
_Z9transposeiiPKfPf:
.text._Z9transposeiiPKfPf:
[----:B------:R-:W-:Y:S01]  /*0000*/  LDC R1, c[0x0][0x37c] ;  /* 0x0000df00ff017b82 */ /* 0x000fe20000000800 */
[----:B------:R-:W0:Y:S01]  /*0010*/  S2R R7, SR_CTAID.Y ;  /* 0x0000000000077919 */ /* 0x000e220000002600 */
[----:B------:R-:W1:Y:S01]  /*0020*/  LDCU UR4, c[0x0][0x360] ;  /* 0x00006c00ff0477ac */ /* 0x000e620008000800 */
[----:B------:R-:W0:Y:S01]  /*0030*/  S2R R2, SR_TID.Y ;  /* 0x0000000000027919 */ /* 0x000e220000002200 */
[----:B------:R-:W0:Y:S01]  /*0040*/  LDCU UR5, c[0x0][0x364] ;  /* 0x00006c80ff0577ac */ /* 0x000e220008000800 */
[----:B------:R-:W1:Y:S01]  /*0050*/  S2R R0, SR_CTAID.X ;  /* 0x0000000000007919 */ /* 0x000e620000002500 */
[----:B------:R-:W2:Y:S01]  /*0060*/  LDCU.64 UR6, c[0x0][0x380] ;  /* 0x00007000ff0677ac */ /* 0x000ea20008000a00 */
[----:B------:R-:W1:Y:S01]  /*0070*/  S2R R3, SR_TID.X ;  /* 0x0000000000037919 */ /* 0x000e620000002100 */
[----:B0-----:R-:W-:-:S05]  /*0080*/  IMAD R7, R7, UR5, R2 ;  /* 0x0000000507077c24 */ /* 0x001fca000f8e0202 */
[----:B--2---:R-:W-:Y:S01]  /*0090*/  ISETP.GE.U32.AND P0, PT, R7, UR6, PT ;  /* 0x0000000607007c0c */ /* 0x004fe2000bf06070 */
[----:B-1----:R-:W-:-:S05]  /*00a0*/  IMAD R0, R0, UR4, R3 ;  /* 0x0000000400007c24 */ /* 0x002fca000f8e0203 */
[----:B------:R-:W-:-:S13]  /*00b0*/  ISETP.GE.U32.OR P0, PT, R0, UR7, P0 ;  /* 0x0000000700007c0c */ /* 0x000fda0008706470 */
[----:B------:R-:W-:Y:S05]  /*00c0*/  @P0 EXIT ;  /* 0x000000000000094d */ /* 0x000fea0003800000 */
[----:B------:R-:W0:Y:S01]  /*00d0*/  LDC.64 R2, c[0x0][0x388] ;  /* 0x0000e200ff027b82 */ /* 0x000e220000000a00 */
[----:B------:R-:W1:Y:S01]  /*00e0*/  LDCU.64 UR4, c[0x0][0x358] ;  /* 0x00006b00ff0477ac */ /* 0x000e620008000a00 */
[----:B------:R-:W-:-:S04]  /*00f0*/  IMAD R5, R7, UR7, R0 ;  /* 0x0000000707057c24 */ /* 0x000fc8000f8e0200 */
[----:B0-----:R-:W-:Y:S02]  /*0100*/  IMAD.WIDE.U32 R2, R5, 0x4, R2 ;  /* 0x0000000405027825 */ /* 0x001fe400078e0002 */
[----:B------:R-:W0:Y:S04]  /*0110*/  LDC.64 R4, c[0x0][0x390] ;  /* 0x0000e400ff047b82 */ /* 0x000e280000000a00 */
[----:B-1----:R-:W2:Y:S01]  /*0120*/  LDG.E R3, desc[UR4][R2.64] ;  /* 0x0000000402037981 */ /* 0x002ea2000c1e1900 */
[----:B------:R-:W-:-:S04]  /*0130*/  IMAD R7, R0, UR6, R7 ;  /* 0x0000000600077c24 */ /* 0x000fc8000f8e0207 */
[----:B0-----:R-:W-:-:S05]  /*0140*/  IMAD.WIDE.U32 R4, R7, 0x4, R4 ;  /* 0x0000000407047825 */ /* 0x001fca00078e0004 */
[----:B--2---:R-:W-:Y:S01]  /*0150*/  STG.E desc[UR4][R4.64], R3 ;  /* 0x0000000304007986 */ /* 0x004fe2000c101904 */
[----:B------:R-:W-:Y:S05]  /*0160*/  EXIT ;  /* 0x000000000000794d */ /* 0x000fea0003800000 */
.L_x_1:
        /* <DEDUP_REMOVED lines=9> */
.L_x_8:


//--------------------- .text._Z29compute_matrix_vector_productiiPKfS0_Pf --------------------------
	.section	.text._Z29compute_matrix_vector_productiiPKfS0_Pf,"ax",@progbits
	.align	128
        .global         _Z29compute_matrix_vector_productiiPKfS0_Pf
        .type           _Z29compute_matrix_vector_productiiPKfS0_Pf,@function
        .size           _Z29compute_matrix_vector_productiiPKfS0_Pf,(.L_x_9 - _Z29compute_matrix_vector_productiiPKfS0_Pf)
        .other          _Z29compute_matrix_vector_productiiPKfS0_Pf,@"STO_CUDA_ENTRY STV_DEFAULT"
_Z29compute_matrix_vector_productiiPKfS0_Pf:
.text._Z29compute_matrix_vector_productiiPKfS0_Pf:
[----:B------:R-:W-:Y:S01]  /*0000*/  LDC R1, c[0x0][0x37c] ;  /* 0x0000df00ff017b82 */ /* 0x000fe20000000800 */
[----:B------:R-:W0:Y:S07]  /*0010*/  S2R R7, SR_TID.X ;  /* 0x0000000000077919 */ /* 0x000e2e0000002100 */
[----:B------:R-:W1:Y:S01]  /*0020*/  S2UR UR4, SR_CTAID.X ;  /* 0x00000000000479c3 */ /* 0x000e620000002500 */
[----:B------:R-:W1:Y:S07]  /*0030*/  LDCU UR5, c[0x0][0x360] ;  /* 0x00006c00ff0577ac */ /* 0x000e6e0008000800 */
[----:B------:R-:W2:Y:S01]  /*0040*/  LDC R0, c[0x0][0x380] ;  /* 0x0000e000ff007b82 */ /* 0x000ea20000000800 */
[----:B-1----:R-:W-:-:S06]  /*0050*/  UIMAD UR4, UR4, UR5, URZ ;  /* 0x00000005040472a4 */ /* 0x002fcc000f8e02ff */
[----:B0-----:R-:W-:-:S04]  /*0060*/  IADD3 R3, PT, PT, R7, UR4, RZ ;  /* 0x0000000407037c10 */ /* 0x001fc8000fffe0ff */
[----:B--2---:R-:W-:-:S13]  /*0070*/  ISETP.GE.AND P0, PT, R3, R0, PT ;  /* 0x000000000300720c */ /* 0x004fda0003f06270 */
[----:B------:R-:W-:Y:S05]  /*0080*/  @P0 EXIT ;  /* 0x000000000000094d */ /* 0x000fea0003800000 */
[----:B------:R-:W0:Y:S01]  /*0090*/  LDC R2, c[0x0][0x384] ;  /* 0x0000e100ff027b82 */ /* 0x000e220000000800 */
[----:B------:R-:W1:Y:S07]  /*00a0*/  LDCU.64 UR8, c[0x0][0x358] ;  /* 0x00006b00ff0877ac */ /* 0x000e6e0008000a00 */
[----:B------:R-:W2:Y:S01]  /*00b0*/  LDC.64 R14, c[0x0][0x398] ;  /* 0x0000e600ff0e7b82 */ /* 0x000ea20000000a00 */
[----:B0-----:R-:W-:Y:S01]  /*00c0*/  ISETP.NE.AND P0, PT, R2, RZ, PT ;  /* 0x000000ff0200720c */ /* 0x001fe20003f05270 */
[----:B--2---:R-:W-:-:S05]  /*00d0*/  IMAD.WIDE R14, R3, 0x4, R14 ;  /* 0x00000004030e7825 */ /* 0x004fca00078e020e */
[----:B-1----:R0:W-:Y:S07]  /*00e0*/  STG.E desc[UR8][R14.64], RZ ;  /* 0x000000ff0e007986 */ /* 0x0021ee000c101908 */
[----:B------:R-:W-:Y:S05]  /*00f0*/  @!P0 EXIT ;  /* 0x000000000000894d */ /* 0x000fea0003800000 */
[C---:B------:R-:W-:Y:S01]  /*0100*/  ISETP.GE.U32.AND P1, PT, R2.reuse, 0x8, PT ;  /* 0x000000080200780c */ /* 0x040fe20003f26070 */
[----:B------:R-:W-:Y:S01]  /*0110*/  HFMA2 R5, -RZ, RZ, 0, 0 ;  /* 0x00000000ff057431 */ /* 0x000fe200000001ff */
[----:B------:R-:W-:Y:S02]  /*0120*/  LOP3.LUT R4, R2, 0x7, RZ, 0xc0, !PT ;  /* 0x0000000702047812 */ /* 0x000fe400078ec0ff */
[----:B------:R-:W-:Y:S02]  /*0130*/  MOV R23, RZ ;  /* 0x000000ff00177202 */ /* 0x000fe40000000f00 */
[----:B------:R-:W-:-:S07]  /*0140*/  ISETP.NE.AND P0, PT, R4, RZ, PT ;  /* 0x000000ff0400720c */ /* 0x000fce0003f05270 */
[----:B------:R-:W-:Y:S06]  /*0150*/  @!P1 BRA `(.L_x_2) ;  /* 0x0000000400389947 */ /* 0x000fec0003800000 */
[----:B------:R-:W1:Y:S01]  /*0160*/  LDCU.64 UR6, c[0x0][0x390] ;  /* 0x00007200ff0677ac */ /* 0x000e620008000a00 */
[----:B------:R-:W-:Y:S01]  /*0170*/  LOP3.LUT R5, R2, 0xfffffff8, RZ, 0xc0, !PT ;  /* 0xfffffff802057812 */ /* 0x000fe200078ec0ff */
[C---:B------:R-:W-:Y:S01]  /*0180*/  IMAD R10, R0.reuse, 0x7, R3 ;  /* 0x00000007000a7824 */ /* 0x040fe200078e0203 */
[C---:B------:R-:W-:Y:S01]  /*0190*/  IADD3 R8, PT, PT, R0.reuse, UR4, R7 ;  /* 0x0000000400087c10 */ /* 0x040fe2000fffe007 */
[C-C-:B------:R-:W-:Y:S01]  /*01a0*/  IMAD R9, R0.reuse, 0x6, R3.reuse ;  /* 0x0000000600097824 */ /* 0x140fe200078e0203 */
[CC--:B------:R-:W-:Y:S01]  /*01b0*/  LEA R13, R0.reuse, R3.reuse, 0x2 ;  /* 0x00000003000d7211 */ /* 0x0c0fe200078e10ff */
[C-C-:B------:R-:W-:Y:S01]  /*01c0*/  IMAD R11, R0.reuse, 0x5, R3.reuse ;  /* 0x00000005000b7824 */ /* 0x140fe200078e0203 */
[CC--:B------:R-:W-:Y:S01]  /*01d0*/  LEA R29, R0.reuse, R3.reuse, 0x1 ;  /* 0x00000003001d7211 */ /* 0x0c0fe200078e08ff */
[----:B------:R-:W-:Y:S01]  /*01e0*/  IMAD R27, R0, 0x3, R3 ;  /* 0x00000003001b7824 */ /* 0x000fe200078e0203 */
[----:B------:R-:W-:Y:S02]  /*01f0*/  MOV R23, RZ ;  /* 0x000000ff00177202 */ /* 0x000fe40000000f00 */
[----:B------:R-:W-:-:S02]  /*0200*/  MOV R7, R3 ;  /* 0x0000000300077202 */ /* 0x000fc40000000f00 */
[----:B------:R-:W-:Y:S01]  /*0210*/  IADD3 R6, PT, PT, -R5, RZ, RZ ;  /* 0x000000ff05067210 */ /* 0x000fe20007ffe1ff */
[----:B-1----:R-:W-:-:S04]  /*0220*/  UIADD3 UR5, UP0, UPT, UR6, 0x10, URZ ;  /* 0x0000001006057890 */ /* 0x002fc8000ff1e0ff */
[----:B------:R-:W-:Y:S02]  /*0230*/  UIADD3.X UR6, UPT, UPT, URZ, UR7, URZ, UP0, !UPT ;  /* 0x00000007ff067290 */ /* 0x000fe400087fe4ff */
[----:B------:R-:W-:-:S04]  /*0240*/  MOV R16, UR5 ;  /* 0x0000000500107c02 */ /* 0x000fc80008000f00 */
[----:B------:R-:W-:-:S07]  /*0250*/  MOV R17, UR6 ;  /* 0x0000000600117c02 */ /* 0x000fce0008000f00 */
.L_x_3:
[----:B------:R-:W1:Y:S01]  /*0260*/  LDC.64 R18, c[0x0][0x388] ;  /* 0x0000e200ff127b82 */ /* 0x000e620000000a00 */
[----:B--2---:R-:W2:Y:S01]  /*0270*/  LDG.E R25, desc[UR8][R16.64+-0x10] ;  /* 0xfffff00810197981 */ /* 0x004ea2000c1e1900 */
[----:B-1----:R-:W-:-:S06]  /*0280*/  IMAD.WIDE.U32 R20, R7, 0x4, R18 ;  /* 0x0000000407147825 */ /* 0x002fcc00078e0012 */
[----:B------:R-:W2:Y:S02]  /*0290*/  LDG.E R20, desc[UR8][R20.64] ;  /* 0x0000000814147981 */ /* 0x000ea4000c1e1900 */
[----:B--2---:R-:W-:-:S04]  /*02a0*/  FADD R12, R20, R25 ;  /* 0x00000019140c7221 */ /* 0x004fc80000000000 */
[----:B------:R-:W-:Y:S01]  /*02b0*/  FADD R12, R12, R23 ;  /* 0x000000170c0c7221 */ /* 0x000fe20000000000 */
[----:B------:R-:W-:-:S04]  /*02c0*/  IMAD.WIDE.U32 R22, R8, 0x4, R18 ;  /* 0x0000000408167825 */ /* 0x000fc800078e0012 */
[----:B------:R1:W-:Y:S04]  /*02d0*/  STG.E desc[UR8][R14.64], R12 ;  /* 0x0000000c0e007986 */ /* 0x0003e8000c101908 */
[----:B------:R-:W2:Y:S04]  /*02e0*/  LDG.E R22, desc[UR8][R22.64] ;  /* 0x0000000816167981 */ /* 0x000ea8000c1e1900 */
[----:B------:R-:W2:Y:S02]  /*02f0*/  LDG.E R25, desc[UR8][R16.64+-0xc] ;  /* 0xfffff40810197981 */ /* 0x000ea4000c1e1900 */
[----:B--2---:R-:W-:-:S04]  /*0300*/  FADD R25, R22, R25 ;  /* 0x0000001916197221 */ /* 0x004fc80000000000 */
[----:B------:R-:W-:Y:S01]  /*0310*/  FADD R26, R12, R25 ;  /* 0x000000190c1a7221 */ /* 0x000fe20000000000 */
[----:B------:R-:W-:-:S04]  /*0320*/  IMAD.WIDE.U32 R24, R29, 0x4, R18 ;  /* 0x000000041d187825 */ /* 0x000fc800078e0012 */
[----:B------:R2:W-:Y:S04]  /*0330*/  STG.E desc[UR8][R14.64], R26 ;  /* 0x0000001a0e007986 */ /* 0x0005e8000c101908 */
[----:B------:R-:W3:Y:S04]  /*0340*/  LDG.E R24, desc[UR8][R24.64] ;  /* 0x0000000818187981 */ /* 0x000ee8000c1e1900 */
[----:B------:R-:W3:Y:S02]  /*0350*/  LDG.E R21, desc[UR8][R16.64+-0x8] ;  /* 0xfffff80810157981 */ /* 0x000ee4000c1e1900 */
[----:B---3--:R-:W-:-:S04]  /*0360*/  FADD R21, R24, R21 ;  /* 0x0000001518157221 */ /* 0x008fc80000000000 */
[----:B------:R-:W-:Y:S01]  /*0370*/  FADD R28, R26, R21 ;  /* 0x000000151a1c7221 */ /* 0x000fe20000000000 */
[----:B------:R-:W-:-:S04]  /*0380*/  IMAD.WIDE.U32 R20, R27, 0x4, R18 ;  /* 0x000000041b147825 */ /* 0x000fc800078e0012 */
[----:B------:R3:W-:Y:S04]  /*0390*/  STG.E desc[UR8][R14.64], R28 ;  /* 0x0000001c0e007986 */ /* 0x0007e8000c101908 */
[----:B------:R-:W4:Y:S04]  /*03a0*/  LDG.E R20, desc[UR8][R20.64] ;  /* 0x0000000814147981 */ /* 0x000f28000c1e1900 */
[----:B------:R-:W4:Y:S02]  /*03b0*/  LDG.E R23, desc[UR8][R16.64+-0x4] ;  /* 0xfffffc0810177981 */ /* 0x000f24000c1e1900 */
[----:B----4-:R-:W-:-:S04]  /*03c0*/  FADD R23, R20, R23 ;  /* 0x0000001714177221 */ /* 0x010fc80000000000 */
[----:B-1----:R-:W-:Y:S01]  /*03d0*/  FADD R12, R28, R23 ;  /* 0x000000171c0c7221 */ /* 0x002fe20000000000 */
[----:B------:R-:W-:-:S04]  /*03e0*/  IMAD.WIDE.U32 R22, R13, 0x4, R18 ;  /* 0x000000040d167825 */ /* 0x000fc800078e0012 */
[----:B------:R1:W-:Y:S04]  /*03f0*/  STG.E desc[UR8][R14.64], R12 ;  /* 0x0000000c0e007986 */ /* 0x0003e8000c101908 */
[----:B------:R-:W4:Y:S04]  /*0400*/  LDG.E R22, desc[UR8][R22.64] ;  /* 0x0000000816167981 */ /* 0x000f28000c1e1900 */
[----:B------:R-:W4:Y:S02]  /*0410*/  LDG.E R25, desc[UR8][R16.64] ;  /* 0x0000000810197981 */ /* 0x000f24000c1e1900 */
[----:B----4-:R-:W-:-:S04]  /*0420*/  FADD R25, R22, R25 ;  /* 0x0000001916197221 */ /* 0x010fc80000000000 */
[----:B--2---:R-:W-:Y:S01]  /*0430*/  FADD R26, R12, R25 ;  /* 0x000000190c1a7221 */ /* 0x004fe20000000000 */
[----:B------:R-:W-:-:S04]  /*0440*/  IMAD.WIDE.U32 R24, R11, 0x4, R18 ;  /* 0x000000040b187825 */ /* 0x000fc800078e0012 */
[----:B------:R2:W-:Y:S04]  /*0450*/  STG.E desc[UR8][R14.64], R26 ;  /* 0x0000001a0e007986 */ /* 0x0005e8000c101908 */
[----:B------:R-:W4:Y:S04]  /*0460*/  LDG.E R24, desc[UR8][R24.64] ;  /* 0x0000000818187981 */ /* 0x000f28000c1e1900 */
[----:B------:R-:W4:Y:S02]  /*0470*/  LDG.E R21, desc[UR8][R16.64+0x4] ;  /* 0x0000040810157981 */ /* 0x000f24000c1e1900 */
[----:B----4-:R-:W-:-:S04]  /*0480*/  FADD R21, R24, R21 ;  /* 0x0000001518157221 */ /* 0x010fc80000000000 */
[----:B---3--:R-:W-:Y:S01]  /*0490*/  FADD R28, R26, R21 ;  /* 0x000000151a1c7221 */ /* 0x008fe20000000000 */
[----:B------:R-:W-:-:S04]  /*04a0*/  IMAD.WIDE.U32 R20, R9, 0x4, R18 ;  /* 0x0000000409147825 */ /* 0x000fc800078e0012 */
[----:B------:R2:W-:Y:S04]  /*04b0*/  STG.E desc[UR8][R14.64], R28 ;  /* 0x0000001c0e007986 */ /* 0x0005e8000c101908 */
[----:B------:R-:W3:Y:S04]  /*04c0*/  LDG.E R20, desc[UR8][R20.64] ;  /* 0x0000000814147981 */ /* 0x000ee8000c1e1900 */
[----:B------:R-:W3:Y:S01]  /*04d0*/  LDG.E R23, desc[UR8][R16.64+0x8] ;  /* 0x0000080810177981 */ /* 0x000ee2000c1e1900 */
[----:B------:R-:W-:-:S04]  /*04e0*/  IMAD.WIDE.U32 R18, R10, 0x4, R18 ;  /* 0x000000040a127825 */ /* 0x000fc800078e0012 */
[----:B---3--:R-:W-:-:S04]  /*04f0*/  FADD R23, R20, R23 ;  /* 0x0000001714177221 */ /* 0x008fc80000000000 */
[----:B-1----:R-:W-:-:S05]  /*0500*/  FADD R12, R28, R23 ;  /* 0x000000171c0c7221 */ /* 0x002fca0000000000 */
[----:B------:R2:W-:Y:S04]  /*0510*/  STG.E desc[UR8][R14.64], R12 ;  /* 0x0000000c0e007986 */ /* 0x0005e8000c101908 */
[----:B------:R-:W3:Y:S04]  /*0520*/  LDG.E R18, desc[UR8][R18.64] ;  /* 0x0000000812127981 */ /* 0x000ee8000c1e1900 */
[----:B------:R1:W3:Y:S01]  /*0530*/  LDG.E R23, desc[UR8][R16.64+0xc] ;  /* 0x00000c0810177981 */ /* 0x0002e2000c1e1900 */
[----:B------:R-:W-:-:S04]  /*0540*/  IADD3 R6, PT, PT, R6, 0x8, RZ ;  /* 0x0000000806067810 */ /* 0x000fc80007ffe0ff */
[----:B------:R-:W-:Y:S02]  /*0550*/  ISETP.NE.AND P1, PT, R6, RZ, PT ;  /* 0x000000ff0600720c */ /* 0x000fe40003f25270 */
[----:B-1----:R-:W-:Y:S02]  /*0560*/  IADD3 R16, P2, PT, R16, 0x20, RZ ;  /* 0x0000002010107810 */ /* 0x002fe40007f5e0ff */
[C---:B------:R-:W-:Y:S02]  /*0570*/  LEA R7, R0.reuse, R7, 0x3 ;  /* 0x0000000700077211 */ /* 0x040fe400078e18ff */
[----:B------:R-:W-:Y:S02]  /*0580*/  IADD3.X R17, PT, PT, RZ, R17, RZ, P2, !PT ;  /* 0x00000011ff117210 */ /* 0x000fe400017fe4ff */
[C---:B------:R-:W-:Y:S02]  /*0590*/  LEA R10, R0.reuse, R10, 0x3 ;  /* 0x0000000a000a7211 */ /* 0x040fe400078e18ff */
[----:B------:R-:W-:-:S02]  /*05a0*/  LEA R9, R0, R9, 0x3 ;  /* 0x0000000900097211 */ /* 0x000fc400078e18ff */
[C---:B------:R-:W-:Y:S02]  /*05b0*/  LEA R11, R0.reuse, R11, 0x3 ;  /* 0x0000000b000b7211 */ /* 0x040fe400078e18ff */
[C---:B------:R-:W-:Y:S02]  /*05c0*/  LEA R13, R0.reuse, R13, 0x3 ;  /* 0x0000000d000d7211 */ /* 0x040fe400078e18ff */
[C---:B------:R-:W-:Y:S02]  /*05d0*/  LEA R27, R0.reuse, R27, 0x3 ;  /* 0x0000001b001b7211 */ /* 0x040fe400078e18ff */
[C---:B------:R-:W-:Y:S02]  /*05e0*/  LEA R29, R0.reuse, R29, 0x3 ;  /* 0x0000001d001d7211 */ /* 0x040fe400078e18ff */
[----:B------:R-:W-:Y:S01]  /*05f0*/  LEA R8, R0, R8, 0x3 ;  /* 0x0000000800087211 */ /* 0x000fe200078e18ff */
[----:B---3--:R-:W-:-:S04]  /*0600*/  FADD R23, R18, R23 ;  /* 0x0000001712177221 */ /* 0x008fc80000000000 */
[----:B------:R-:W-:-:S05]  /*0610*/  FADD R23, R12, R23 ;  /* 0x000000170c177221 */ /* 0x000fca0000000000 */
[----:B------:R2:W-:Y:S01]  /*0620*/  STG.E desc[UR8][R14.64], R23 ;  /* 0x000000170e007986 */ /* 0x0005e2000c101908 */
[----:B------:R-:W-:Y:S05]  /*0630*/  @P1 BRA `(.L_x_3) ;  /* 0xfffffffc00081947 */ /* 0x000fea000383ffff */
.L_x_2:
[----:B------:R-:W-:Y:S05]  /*0640*/  @!P0 EXIT ;  /* 0x000000000000894d */ /* 0x000fea0003800000 */
[----:B------:R-:W-:Y:S02]  /*0650*/  ISETP.GE.U32.AND P0, PT, R4, 0x4, PT ;  /* 0x000000040400780c */ /* 0x000fe40003f06070 */
[----:B------:R-:W-:-:S04]  /*0660*/  LOP3.LUT R16, R2, 0x3, RZ, 0xc0, !PT ;  /* 0x0000000302107812 */ /* 0x000fc800078ec0ff */
[----:B------:R-:W-:-:S07]  /*0670*/  ISETP.NE.AND P1, PT, R16, RZ, PT ;  /* 0x000000ff1000720c */ /* 0x000fce0003f25270 */
[----:B------:R-:W-:Y:S06]  /*0680*/  @!P0 BRA `(.L_x_4) ;  /* 0x0000000000808947 */ /* 0x000fec0003800000 */
[----:B------:R-:W1:Y:S01]  /*0690*/  LDC.64 R6, c[0x0][0x388] ;  /* 0x0000e200ff067b82 */ /* 0x000e620000000a00 */
[----:B------:R-:W-:-:S07]  /*06a0*/  IMAD R13, R5, R0, R3 ;  /* 0x00000000050d7224 */ /* 0x000fce00078e0203 */
[----:B------:R-:W3:Y:S01]  /*06b0*/  LDC.64 R8, c[0x0][0x390] ;  /* 0x0000e400ff087b82 */ /* 0x000ee20000000a00 */
[----:B-1----:R-:W-:-:S06]  /*06c0*/  IMAD.WIDE.U32 R10, R13, 0x4, R6 ;  /* 0x000000040d0a7825 */ /* 0x002fcc00078e0006 */
[----:B------:R-:W4:Y:S01]  /*06d0*/  LDG.E R10, desc[UR8][R10.64] ;  /* 0x000000080a0a7981 */ /* 0x000f22000c1e1900 */
[----:B---3--:R-:W-:-:S05]  /*06e0*/  IMAD.WIDE.U32 R8, R5, 0x4, R8 ;  /* 0x0000000405087825 */ /* 0x008fca00078e0008 */
[----:B------:R-:W4:Y:S01]  /*06f0*/  LDG.E R17, desc[UR8][R8.64] ;  /* 0x0000000808117981 */ /* 0x000f22000c1e1900 */
[----:B------:R-:W-:-:S05]  /*0700*/  IADD3 R19, PT, PT, R13, R0, RZ ;  /* 0x000000000d137210 */ /* 0x000fca0007ffe0ff */
[----:B--2---:R-:W-:-:S04]  /*0710*/  IMAD.WIDE.U32 R12, R19, 0x4, R6 ;  /* 0x00000004130c7825 */ /* 0x004fc800078e0006 */
[----:B----4-:R-:W-:-:S04]  /*0720*/  FADD R4, R10, R17 ;  /* 0x000000110a047221 */ /* 0x010fc80000000000 */
[----:B------:R-:W-:-:S05]  /*0730*/  FADD R23, R23, R4 ;  /* 0x0000000417177221 */ /* 0x000fca0000000000 */
[----:B------:R1:W-:Y:S04]  /*0740*/  STG.E desc[UR8][R14.64], R23 ;  /* 0x000000170e007986 */ /* 0x0003e8000c101908 */
[----:B------:R-:W2:Y:S04]  /*0750*/  LDG.E R12, desc[UR8][R12.64] ;  /* 0x000000080c0c7981 */ /* 0x000ea8000c1e1900 */
[----:B------:R-:W2:Y:S01]  /*0760*/  LDG.E R17, desc[UR8][R8.64+0x4] ;  /* 0x0000040808117981 */ /* 0x000ea2000c1e1900 */
[----:B------:R-:W-:-:S05]  /*0770*/  IADD3 R19, PT, PT, R19, R0, RZ ;  /* 0x0000000013137210 */ /* 0x000fca0007ffe0ff */
[----:B------:R-:W-:-:S04]  /*0780*/  IMAD.WIDE.U32 R10, R19, 0x4, R6 ;  /* 0x00000004130a7825 */ /* 0x000fc800078e0006 */
[----:B--2---:R-:W-:-:S04]  /*0790*/  FADD R4, R12, R17 ;  /* 0x000000110c047221 */ /* 0x004fc80000000000 */
        /* <DEDUP_REMOVED lines=11> */
[----:B------:R-:W-:Y:S01]  /*0850*/  IADD3 R5, PT, PT, R5, 0x4, RZ ;  /* 0x0000000405057810 */ /* 0x000fe20007ffe0ff */
[----:B--2---:R-:W-:-:S04]  /*0860*/  FADD R4, R6, R19 ;  /* 0x0000001306047221 */ /* 0x004fc80000000000 */
[----:B-1----:R-:W-:-:S05]  /*0870*/  FADD R23, R13, R4 ;  /* 0x000000040d177221 */ /* 0x002fca0000000000 */
[----:B------:R3:W-:Y:S02]  /*0880*/  STG.E desc[UR8][R14.64], R23 ;  /* 0x000000170e007986 */ /* 0x0007e4000c101908 */
.L_x_4:
[----:B------:R-:W-:Y:S05]  /*0890*/  @!P1 EXIT ;  /* 0x000000000000994d */ /* 0x000fea0003800000 */
[----:B------:R-:W-:Y:S02]  /*08a0*/  ISETP.NE.AND P0, PT, R16, 0x1, PT ;  /* 0x000000011000780c */ /* 0x000fe40003f05270 */
[----:B------:R-:W-:-:S04]  /*08b0*/  LOP3.LUT R2, R2, 0x1, RZ, 0xc0, !PT ;  /* 0x0000000102027812 */ /* 0x000fc800078ec0ff */
[----:B------:R-:W-:-:S07]  /*08c0*/  ISETP.NE.U32.AND P1, PT, R2, 0x1, PT ;  /* 0x000000010200780c */ /* 0x000fce0003f25070 */
[----:B------:R-:W-:Y:S06]  /*08d0*/  @!P0 BRA `(.L_x_5) ;  /* 0x0000000000488947 */ /* 0x000fec0003800000 */
[----:B------:R-:W1:Y:S01]  /*08e0*/  LDC.64 R8, c[0x0][0x388] ;  /* 0x0000e200ff087b82 */ /* 0x000e620000000a00 */
[----:B---3--:R-:W-:-:S07]  /*08f0*/  IMAD R17, R5, R0, R3 ;  /* 0x0000000005117224 */ /* 0x008fce00078e0203 */
[----:B------:R-:W3:Y:S01]  /*0900*/  LDC.64 R6, c[0x0][0x390] ;  /* 0x0000e400ff067b82 */ /* 0x000ee20000000a00 */
[----:B-1----:R-:W-:-:S06]  /*0910*/  IMAD.WIDE.U32 R10, R17, 0x4, R8 ;  /* 0x00000004110a7825 */ /* 0x002fcc00078e0008 */
[----:B------:R-:W4:Y:S01]  /*0920*/  LDG.E R10, desc[UR8][R10.64] ;  /* 0x000000080a0a7981 */ /* 0x000f22000c1e1900 */
[----:B---3--:R-:W-:-:S05]  /*0930*/  IMAD.WIDE.U32 R6, R5, 0x4, R6 ;  /* 0x0000000405067825 */ /* 0x008fca00078e0006 */
[----:B------:R-:W4:Y:S01]  /*0940*/  LDG.E R13, desc[UR8][R6.64] ;  /* 0x00000008060d7981 */ /* 0x000f22000c1e1900 */
[----:B------:R-:W-:-:S05]  /*0950*/  IADD3 R17, PT, PT, R17, R0, RZ ;  /* 0x0000000011117210 */ /* 0x000fca0007ffe0ff */
[----:B------:R-:W-:-:S04]  /*0960*/  IMAD.WIDE.U32 R8, R17, 0x4, R8 ;  /* 0x0000000411087825 */ /* 0x000fc800078e0008 */
[----:B----4-:R-:W-:-:S04]  /*0970*/  FADD R2, R10, R13 ;  /* 0x0000000d0a027221 */ /* 0x010fc80000000000 */
[----:B------:R-:W-:-:S05]  /*0980*/  FADD R13, R23, R2 ;  /* 0x00000002170d7221 */ /* 0x000fca0000000000 */
[----:B------:R1:W-:Y:S04]  /*0990*/  STG.E desc[UR8][R14.64], R13 ;  /* 0x0000000d0e007986 */ /* 0x0003e8000c101908 */
[----:B------:R-:W3:Y:S04]  /*09a0*/  LDG.E R8, desc[UR8][R8.64] ;  /* 0x0000000808087981 */ /* 0x000ee8000c1e1900 */
[----:B------:R-:W3:Y:S01]  /*09b0*/  LDG.E R17, desc[UR8][R6.64+0x4] ;  /* 0x0000040806117981 */ /* 0x000ee2000c1e1900 */
[----:B------:R-:W-:Y:S01]  /*09c0*/  IADD3 R5, PT, PT, R5, 0x2, RZ ;  /* 0x0000000205057810 */ /* 0x000fe20007ffe0ff */
[----:B---3--:R-:W-:-:S04]  /*09d0*/  FADD R2, R8, R17 ;  /* 0x0000001108027221 */ /* 0x008fc80000000000 */
[----:B--2---:R-:W-:-:S05]  /*09e0*/  FADD R23, R13, R2 ;  /* 0x000000020d177221 */ /* 0x004fca0000000000 */
[----:B------:R1:W-:Y:S02]  /*09f0*/  STG.E desc[UR8][R14.64], R23 ;  /* 0x000000170e007986 */ /* 0x0003e4000c101908 */
.L_x_5:
[----:B------:R-:W-:Y:S05]  /*0a00*/  @P1 EXIT ;  /* 0x000000000000194d */ /* 0x000fea0003800000 */
[----:B------:R-:W4:Y:S01]  /*0a10*/  LDC.64 R6, c[0x0][0x388] ;  /* 0x0000e200ff067b82 */ /* 0x000f220000000a00 */
[----:B------:R-:W-:-:S07]  /*0a20*/  IMAD R3, R5, R0, R3 ;  /* 0x0000000005037224 */ /* 0x000fce00078e0203 */
[----:B------:R-:W5:Y:S01]  /*0a30*/  LDC.64 R8, c[0x0][0x390] ;  /* 0x0000e400ff087b82 */ /* 0x000f620000000a00 */
[----:B----4-:R-:W-:-:S06]  /*0a40*/  IMAD.WIDE.U32 R2, R3, 0x4, R6 ;  /* 0x0000000403027825 */ /* 0x010fcc00078e0006 */
[----:B------:R-:W4:Y:S01]  /*0a50*/  LDG.E R2, desc[UR8][R2.64] ;  /* 0x0000000802027981 */ /* 0x000f22000c1e1900 */
[----:B-----5:R-:W-:-:S06]  /*0a60*/  IMAD.WIDE.U32 R4, R5, 0x4, R8 ;  /* 0x0000000405047825 */ /* 0x020fcc00078e0008 */
[----:B------:R-:W4:Y:S02]  /*0a70*/  LDG.E R5, desc[UR8][R4.64] ;  /* 0x0000000804057981 */ /* 0x000f24000c1e1900 */
[----:B----4-:R-:W-:-:S04]  /*0a80*/  FADD R0, R2, R5 ;  /* 0x0000000502007221 */ /* 0x010fc80000000000 */
[----:B-123--:R-:W-:-:S05]  /*0a90*/  FADD R23, R0, R23 ;  /* 0x0000001700177221 */ /* 0x00efca0000000000 */
[----:B------:R-:W-:Y:S01]  /*0aa0*/  STG.E desc[UR8][R14.64], R23 ;  /* 0x000000170e007986 */ /* 0x000fe2000c101908 */
[----:B------:R-:W-:Y:S05]  /*0ab0*/  EXIT ;  /* 0x000000000000794d */ /* 0x000fea0003800000 */
.L_x_6:
        /* <DEDUP_REMOVED lines=12> */
.L_x_9:


//--------------------- .nv.shared.reserved.0     --------------------------
	.section	.nv.shared.reserved.0,"aw",@nobits
	.weak		__nv_reservedSMEM_offset_0_alias
	.size		__nv_reservedSMEM_offset_0_alias, 0, 64
	.other		__nv_reservedSMEM_offset_0_alias,@"STO_CUDA_RESERVED_SHARED STV_DEFAULT"
__nv_reservedSMEM_offset_0_alias:
	.zero		0
	.zero		64


//--------------------- .nv.constant0._Z10set_vectorifPf --------------------------
	.section	.nv.constant0._Z10set_vectorifPf,"a",@progbits
	.sectionflags	@""
	.align	4
.nv.constant0._Z10set_vectorifPf:
	.zero		912


//--------------------- .nv.constant0._Z9transposeiiPKfPf --------------------------
	.section	.nv.constant0._Z9transposeiiPKfPf,"a",@progbits
	.sectionflags	@""
	.align	4
.nv.constant0._Z9transposeiiPKfPf:
	.zero		920


//--------------------- .nv.constant0._Z29compute_matrix_vector_productiiPKfS0_Pf --------------------------
	.section	.nv.constant0._Z29compute_matrix_vector_productiiPKfS0_Pf,"a",@progbits
	.sectionflags	@""
	.align	4
.nv.constant0._Z29compute_matrix_vector_productiiPKfS0_Pf:
	.zero		928


//--------------------- SYMBOLS --------------------------

	.type		.nv.reservedSmem.offset0,@object
	.size		.nv.reservedSmem.offset0,0x4
